//
// Generated by NVIDIA NVVM Compiler
//
// Compiler Build ID: CL-36424714
// Cuda compilation tools, release 13.0, V13.0.88
// Based on NVVM 20.0.0
//

.version 9.0
.target sm_100
.address_size 64

	// .globl	_Z15reduce_min_warpPKfPfi
// _ZZ14blockReduceMinfE3shm has been demoted

.visible .entry _Z15reduce_min_warpPKfPfi(
	.param .u64 .ptr .align 1 _Z15reduce_min_warpPKfPfi_param_0,
	.param .u64 .ptr .align 1 _Z15reduce_min_warpPKfPfi_param_1,
	.param .u32 _Z15reduce_min_warpPKfPfi_param_2
)
{
	.reg .pred 	%p<16>;
	.reg .b32 	%r<34>;
	.reg .b32 	%f<29>;
	.reg .b64 	%rd<9>;
	// demoted variable
	.shared .align 4 .b8 _ZZ14blockReduceMinfE3shm[128];
	ld.param.u64 	%rd1, [_Z15reduce_min_warpPKfPfi_param_0];
	ld.param.u64 	%rd2, [_Z15reduce_min_warpPKfPfi_param_1];
	ld.param.u32 	%r6, [_Z15reduce_min_warpPKfPfi_param_2];
	mov.u32 	%r1, %ntid.x;
	mov.u32 	%r2, %ctaid.x;
	mov.u32 	%r3, %tid.x;
	mad.lo.s32 	%r4, %r1, %r2, %r3;
	setp.ge.s32 	%p1, %r4, %r6;
	mov.f32 	%f27, 0f7F7FFFFF;
	@%p1 bra 	$L__BB0_2;
	cvta.to.global.u64 	%rd3, %rd1;
	mul.wide.s32 	%rd4, %r4, 4;
	add.s64 	%rd5, %rd3, %rd4;
	ld.global.nc.f32 	%f27, [%rd5];
$L__BB0_2:
	and.b32  	%r5, %r3, 31;
	mov.b32 	%r7, %f27;
	shfl.sync.down.b32	%r8|%p2, %r7, 16, 31, -1;
	mov.b32 	%f8, %r8;
	min.f32 	%f9, %f27, %f8;
	mov.b32 	%r9, %f9;
	shfl.sync.down.b32	%r10|%p3, %r9, 8, 31, -1;
	mov.b32 	%f10, %r10;
	min.f32 	%f11, %f9, %f10;
	mov.b32 	%r11, %f11;
	shfl.sync.down.b32	%r12|%p4, %r11, 4, 31, -1;
	mov.b32 	%f12, %r12;
	min.f32 	%f13, %f11, %f12;
	mov.b32 	%r13, %f13;
	shfl.sync.down.b32	%r14|%p5, %r13, 2, 31, -1;
	mov.b32 	%f14, %r14;
	min.f32 	%f15, %f13, %f14;
	mov.b32 	%r15, %f15;
	shfl.sync.down.b32	%r16|%p6, %r15, 1, 31, -1;
	mov.b32 	%f16, %r16;
	min.f32 	%f3, %f15, %f16;
	setp.ne.s32 	%p7, %r5, 0;
	@%p7 bra 	$L__BB0_4;
	shr.u32 	%r17, %r3, 3;
	mov.u32 	%r18, _ZZ14blockReduceMinfE3shm;
	add.s32 	%r19, %r18, %r17;
	st.shared.f32 	[%r19], %f3;
$L__BB0_4:
	bar.sync 	0;
	shr.u32 	%r20, %r1, 5;
	setp.ge.u32 	%p8, %r3, %r20;
	mov.f32 	%f28, 0f7F7FFFFF;
	@%p8 bra 	$L__BB0_6;
	shl.b32 	%r21, %r5, 2;
	mov.u32 	%r22, _ZZ14blockReduceMinfE3shm;
	add.s32 	%r23, %r22, %r21;
	ld.shared.f32 	%f28, [%r23];
$L__BB0_6:
	setp.gt.u32 	%p9, %r3, 31;
	@%p9 bra 	$L__BB0_9;
	mov.b32 	%r24, %f28;
	shfl.sync.down.b32	%r25|%p10, %r24, 16, 31, -1;
	mov.b32 	%f18, %r25;
	min.f32 	%f19, %f28, %f18;
	mov.b32 	%r26, %f19;
	shfl.sync.down.b32	%r27|%p11, %r26, 8, 31, -1;
	mov.b32 	%f20, %r27;
	min.f32 	%f21, %f19, %f20;
	mov.b32 	%r28, %f21;
	shfl.sync.down.b32	%r29|%p12, %r28, 4, 31, -1;
	mov.b32 	%f22, %r29;
	min.f32 	%f23, %f21, %f22;
	mov.b32 	%r30, %f23;
	shfl.sync.down.b32	%r31|%p13, %r30, 2, 31, -1;
	mov.b32 	%f24, %r31;
	min.f32 	%f25, %f23, %f24;
	mov.b32 	%r32, %f25;
	shfl.sync.down.b32	%r33|%p14, %r32, 1, 31, -1;
	mov.b32 	%f26, %r33;
	min.f32 	%f6, %f25, %f26;
	setp.ne.s32 	%p15, %r3, 0;
	@%p15 bra 	$L__BB0_9;
	cvta.to.global.u64 	%rd6, %rd2;
	mul.wide.u32 	%rd7, %r2, 4;
	add.s64 	%rd8, %rd6, %rd7;
	st.global.f32 	[%rd8], %f6;
$L__BB0_9:
	ret;

}


// ===== COMPILED SASS (sm_100) =====

	.target	sm_100

	.elftype	@"ET_EXEC"


//--------------------- .note.nv.tkinfo           --------------------------
	.section	.note.nv.tkinfo,"",@"SHT_NOTE"
	.sectionflags	@"SHF_NOTE_NV_TKINFO"
	.tkinfo
        /*0018*/ 	.word	0x00000002
        /*0030*/ 	.string	""
        /*0030*/ 	.string	"ptxas"
        /*0030*/ 	.string	"Cuda compilation tools, release 13.0, V13.0.88"
        /*0030*/ 	.string	"Build cuda_13.0.r13.0/compiler.36424714_0"
        /*0030*/ 	.string	"-arch sm_100 -m 64 "



//--------------------- .note.nv.cuinfo           --------------------------
	.section	.note.nv.cuinfo,"",@"SHT_NOTE"
	.sectionflags	@"SHF_NOTE_NV_CUINFO"
        /*0018*/ 	.short	0x0002
        /*001a*/ 	.short	0x0064
        /*001c*/ 	.short	0x0082
	.zero		2


//--------------------- .nv.info                  --------------------------
	.section	.nv.info,"",@"SHT_CUDA_INFO"
	.align	4


	//----- nvinfo : EIATTR_REGCOUNT
	.align		4
        /*0000*/ 	.byte	0x04, 0x2f
        /*0002*/ 	.short	(.L_1 - .L_0)
	.align		4
.L_0:
        /*0004*/ 	.word	index@(_Z15reduce_min_warpPKfPfi)
        /*0008*/ 	.word	0x00000010


	//----- nvinfo : EIATTR_FRAME_SIZE
	.align		4
.L_1:
        /*000c*/ 	.byte	0x04, 0x11
        /*000e*/ 	.short	(.L_3 - .L_2)
	.align		4
.L_2:
        /*0010*/ 	.word	index@(_Z15reduce_min_warpPKfPfi)
        /*0014*/ 	.word	0x00000000


	//----- nvinfo : EIATTR_MIN_STACK_SIZE
	.align		4
.L_3:
        /*0018*/ 	.byte	0x04, 0x12
        /*001a*/ 	.short	(.L_5 - .L_4)
	.align		4
.L_4:
        /*001c*/ 	.word	index@(_Z15reduce_min_warpPKfPfi)
        /*0020*/ 	.word	0x00000000
.L_5:


//--------------------- .nv.compat                --------------------------
	.section	.nv.compat,"",@"SHT_CUDA_COMPAT_INFO"
	.align	4
        /*0000*/ 	.byte	0x02, 0x09, 0x00, 0x00, 0x02, 0x02, 0x01, 0x00, 0x02, 0x05, 0x05, 0x00, 0x03, 0x07, 0x01, 0x01
        /*0010*/ 	.byte	0x02, 0x03, 0x00, 0x00, 0x02, 0x06, 0x01, 0x00, 0x04, 0x0b, 0x08, 0x00, 0x09, 0x00, 0x00, 0x00
        /*0020*/ 	.byte	0x00, 0x00, 0x00, 0x00


//--------------------- .nv.info._Z15reduce_min_warpPKfPfi --------------------------
	.section	.nv.info._Z15reduce_min_warpPKfPfi,"",@"SHT_CUDA_INFO"
	.sectionflags	@""
	.align	4


	//----- nvinfo : EIATTR_CUDA_API_VERSION
	.align		4
        /*0000*/ 	.byte	0x04, 0x37
        /*0002*/ 	.short	(.L_7 - .L_6)
.L_6:
        /*0004*/ 	.word	0x00000082


	//----- nvinfo : EIATTR_KPARAM_INFO
	.align		4
.L_7:
        /*0008*/ 	.byte	0x04, 0x17
        /*000a*/ 	.short	(.L_9 - .L_8)
.L_8:
        /*000c*/ 	.word	0x00000000
        /*0010*/ 	.short	0x0002
        /*0012*/ 	.short	0x0010
        /*0014*/ 	.byte	0x00, 0xf0, 0x11, 0x00


	//----- nvinfo : EIATTR_KPARAM_INFO
	.align		4
.L_9:
        /*0018*/ 	.byte	0x04, 0x17
        /*001a*/ 	.short	(.L_11 - .L_10)
.L_10:
        /*001c*/ 	.word	0x00000000
        /*0020*/ 	.short	0x0001
        /*0022*/ 	.short	0x0008
        /*0024*/ 	.byte	0x00, 0xf5, 0x21, 0x00


	//----- nvinfo : EIATTR_KPARAM_INFO
	.align		4
.L_11:
        /*0028*/ 	.byte	0x04, 0x17
        /*002a*/ 	.short	(.L_13 - .L_12)
.L_12:
        /*002c*/ 	.word	0x00000000
        /*0030*/ 	.short	0x0000
        /*0032*/ 	.short	0x0000
        /*0034*/ 	.byte	0x00, 0xf5, 0x21, 0x00


	//----- nvinfo : EIATTR_SPARSE_MMA_MASK
	.align		4
.L_13:
        /*0038*/ 	.byte	0x03, 0x50
        /*003a*/ 	.short	0x0000


	//----- nvinfo : EIATTR_MAXREG_COUNT
	.align		4
        /*003c*/ 	.byte	0x03, 0x1b
        /*003e*/ 	.short	0x00ff


	//----- nvinfo : EIATTR_NUM_BARRIERS
	.align		4
        /*0040*/ 	.byte	0x02, 0x4c
        /*0042*/ 	.byte	0x01
	.zero		1


	//----- nvinfo : EIATTR_MERCURY_ISA_VERSION
	.align		4
        /*0044*/ 	.byte	0x03, 0x5f
        /*0046*/ 	.short	0x0101


	//----- nvinfo : EIATTR_COOP_GROUP_MASK_REGIDS
	.align		4
        /*0048*/ 	.byte	0x04, 0x29
        /*004a*/ 	.short	(.L_15 - .L_14)


	//   ....[0]....
.L_14:
        /*004c*/ 	.word	0xffffffff


	//   ....[1]....
        /*0050*/ 	.word	0xffffffff


	//   ....[2]....
        /*0054*/ 	.word	0xffffffff


	//   ....[3]....
        /*0058*/ 	.word	0xffffffff


	//   ....[4]....
        /*005c*/ 	.word	0xffffffff


	//   ....[5]....
        /*0060*/ 	.word	0xffffffff


	//   ....[6]....
        /*0064*/ 	.word	0xffffffff


	//   ....[7]....
        /*0068*/ 	.word	0xffffffff


	//   ....[8]....
        /*006c*/ 	.word	0xffffffff


	//   ....[9]....
        /*0070*/ 	.word	0xffffffff


	//----- nvinfo : EIATTR_COOP_GROUP_INSTR_OFFSETS
	.align		4
.L_15:
        /*0074*/ 	.byte	0x04, 0x28
        /*0076*/ 	.short	(.L_17 - .L_16)


	//   ....[0]....
.L_16:
        /*0078*/ 	.word	0x00000120


	//   ....[1]....
        /*007c*/ 	.word	0x00000140


	//   ....[2]....
        /*0080*/ 	.word	0x00000170


	//   ....[3]....
        /*0084*/ 	.word	0x000001c0


	//   ....[4]....
        /*0088*/ 	.word	0x00000200


	//   ....[5]....
        /*008c*/ 	.word	0x00000270


	//   ....[6]....
        /*0090*/ 	.word	0x000002a0


	//   ....[7]....
        /*0094*/ 	.word	0x000002c0


	//   ....[8]....
        /*0098*/ 	.word	0x000002e0


	//   ....[9]....
        /*009c*/ 	.word	0x00000300


	//----- nvinfo : EIATTR_VRC_CTA_INIT_COUNT
	.align		4
.L_17:
        /*00a0*/ 	.byte	0x02, 0x4a
	.zero		1
	.zero		1


	//----- nvinfo : EIATTR_EXIT_INSTR_OFFSETS
	.align		4
        /*00a4*/ 	.byte	0x04, 0x1c
        /*00a6*/ 	.short	(.L_19 - .L_18)


	//   ....[0]....
.L_18:
        /*00a8*/ 	.word	0x00000260


	//   ....[1]....
        /*00ac*/ 	.word	0x00000310


	//   ....[2]....
        /*00b0*/ 	.word	0x00000360


	//----- nvinfo : EIATTR_CBANK_PARAM_SIZE
	.align		4
.L_19:
        /*00b4*/ 	.byte	0x03, 0x19
        /*00b6*/ 	.short	0x0014


	//----- nvinfo : EIATTR_PARAM_CBANK
	.align		4
        /*00b8*/ 	.byte	0x04, 0x0a
        /*00ba*/ 	.short	(.L_21 - .L_20)
	.align		4
.L_20:
        /*00bc*/ 	.word	index@(.nv.constant0._Z15reduce_min_warpPKfPfi)
        /*00c0*/ 	.short	0x0380
        /*00c2*/ 	.short	0x0014


	//----- nvinfo : EIATTR_SW_WAR
	.align		4
.L_21:
        /*00c4*/ 	.byte	0x04, 0x36
        /*00c6*/ 	.short	(.L_23 - .L_22)
.L_22:
        /*00c8*/ 	.word	0x00000008
.L_23:


//--------------------- .nv.callgraph             --------------------------
	.section	.nv.callgraph,"",@"SHT_CUDA_CALLGRAPH"
	.align	4
	.sectionentsize	8
	.align		4
        /*0000*/ 	.word	0x00000000
	.align		4
        /*0004*/ 	.word	0xffffffff
	.align		4
        /*0008*/ 	.word	0x00000000
	.align		4
        /*000c*/ 	.word	0xfffffffe
	.align		4
        /*0010*/ 	.word	0x00000000
	.align		4
        /*0014*/ 	.word	0xfffffffd
	.align		4
        /*0018*/ 	.word	0x00000000
	.align		4
        /*001c*/ 	.word	0xfffffffc


//--------------------- .text._Z15reduce_min_warpPKfPfi --------------------------
	.section	.text._Z15reduce_min_warpPKfPfi,"ax",@progbits
	.align	128
        .global         _Z15reduce_min_warpPKfPfi
        .type           _Z15reduce_min_warpPKfPfi,@function
        .size           _Z15reduce_min_warpPKfPfi,(.L_x_1 - _Z15reduce_min_warpPKfPfi)
        .other          _Z15reduce_min_warpPKfPfi,@"STO_CUDA_ENTRY STV_DEFAULT"
_Z15reduce_min_warpPKfPfi:
.text._Z15reduce_min_warpPKfPfi:
[----:B------:R-:W-:Y:S01]  /*0000*/  LDC R1, c[0x0][0x37c] ;  /* 0x0000df00ff017b82 */ /* 0x000fe20000000800 */
[----:B------:R-:W0:Y:S01]  /*0010*/  S2R R3, SR_TID.X ;  /* 0x0000000000037919 */ /* 0x000e220000002100 */
[----:B------:R-:W0:Y:S01]  /*0020*/  LDCU UR4, c[0x0][0x360] ;  /* 0x00006c00ff0477ac */ /* 0x000e220008000800 */
[----:B------:R-:W-:Y:S01]  /*0030*/  IMAD.MOV.U32 R2, RZ, RZ, 0x7f7fffff ;  /* 0x7f7fffffff027424 */ /* 0x000fe200078e00ff */
[----:B------:R-:W0:Y:S01]  /*0040*/  S2R R0, SR_CTAID.X ;  /* 0x0000000000007919 */ /* 0x000e220000002500 */
[----:B------:R-:W1:Y:S01]  /*0050*/  LDCU UR5, c[0x0][0x390] ;  /* 0x00007200ff0577ac */ /* 0x000e620008000800 */
[----:B------:R-:W2:Y:S01]  /*0060*/  LDCU.64 UR6, c[0x0][0x358] ;  /* 0x00006b00ff0677ac */ /* 0x000ea20008000a00 */
[----:B0-----:R-:W-:-:S05]  /*0070*/  IMAD R7, R0, UR4, R3 ;  /* 0x0000000400077c24 */ /* 0x001fca000f8e0203 */
[----:B-1----:R-:W-:-:S13]  /*0080*/  ISETP.GE.AND P0, PT, R7, UR5, PT ;  /* 0x0000000507007c0c */ /* 0x002fda000bf06270 */
[----:B------:R-:W0:Y:S02]  /*0090*/  @!P0 LDC.64 R4, c[0x0][0x380] ;  /* 0x0000e000ff048b82 */ /* 0x000e240000000a00 */
[----:B0-----:R-:W-:-:S05]  /*00a0*/  @!P0 IMAD.WIDE R4, R7, 0x4, R4 ;  /* 0x0000000407048825 */ /* 0x001fca00078e0204 */
[----:B--2---:R0:W2:Y:S01]  /*00b0*/  @!P0 LDG.E.CONSTANT R2, desc[UR6][R4.64] ;  /* 0x0000000604028981 */ /* 0x0040a2000c1e9900 */
[----:B------:R-:W-:-:S06]  /*00c0*/  USHF.R.U32.HI UR4, URZ, 0x5, UR4 ;  /* 0x00000005ff047899 */ /* 0x000fcc0008011604 */
[----:B------:R-:W-:-:S13]  /*00d0*/  ISETP.GE.U32.AND P1, PT, R3, UR4, PT ;  /* 0x0000000403007c0c */ /* 0x000fda000bf26070 */
[----:B------:R-:W1:Y:S01]  /*00e0*/  @!P1 S2R R13, SR_CgaCtaId ;  /* 0x00000000000d9919 */ /* 0x000e620000008800 */
[----:B0-----:R-:W-:-:S04]  /*00f0*/  @!P1 MOV R4, 0x400 ;  /* 0x0000040000049802 */ /* 0x001fc80000000f00 */
[----:B-1----:R-:W-:Y:S01]  /*0100*/  @!P1 LEA R13, R13, R4, 0x18 ;  /* 0x000000040d0d9211 */ /* 0x002fe200078ec0ff */
[----:B------:R-:W-:Y:S01]  /*0110*/  IMAD.MOV.U32 R4, RZ, RZ, 0x7f7fffff ;  /* 0x7f7fffffff047424 */ /* 0x000fe200078e00ff */
[----:B--2---:R-:W0:Y:S02]  /*0120*/  SHFL.DOWN PT, R7, R2, 0x10, 0x1f ;  /* 0x0a001f0002077f89 */ /* 0x004e2400000e0000 */
[----:B0-----:R-:W-:-:S05]  /*0130*/  FMNMX R7, R7, R2, PT ;  /* 0x0000000207077209 */ /* 0x001fca0003800000 */
[----:B------:R-:W0:Y:S02]  /*0140*/  SHFL.DOWN PT, R6, R7, 0x8, 0x1f ;  /* 0x09001f0007067f89 */ /* 0x000e2400000e0000 */
[----:B0-----:R-:W-:Y:S02]  /*0150*/  FMNMX R8, R7, R6, PT ;  /* 0x0000000607087209 */ /* 0x001fe40003800000 */
[----:B------:R-:W-:-:S03]  /*0160*/  LOP3.LUT P0, R6, R3, 0x1f, RZ, 0xc0, !PT ;  /* 0x0000001f03067812 */ /* 0x000fc6000780c0ff */
[----:B------:R-:W0:Y:S02]  /*0170*/  SHFL.DOWN PT, R9, R8, 0x4, 0x1f ;  /* 0x08801f0008097f89 */ /* 0x000e2400000e0000 */
[----:B------:R-:W-:-:S08]  /*0180*/  @!P1 IMAD R6, R6, 0x4, R13 ;  /* 0x0000000406069824 */ /* 0x000fd000078e020d */
[----:B------:R-:W1:Y:S01]  /*0190*/  @!P0 S2R R11, SR_CgaCtaId ;  /* 0x00000000000b8919 */ /* 0x000e620000008800 */
[----:B------:R-:W-:Y:S02]  /*01a0*/  @!P0 MOV R2, 0x400 ;  /* 0x0000040000028802 */ /* 0x000fe40000000f00 */
[----:B0-----:R-:W-:-:S05]  /*01b0*/  FMNMX R9, R8, R9, PT ;  /* 0x0000000908097209 */ /* 0x001fca0003800000 */
[----:B------:R-:W0:Y:S01]  /*01c0*/  SHFL.DOWN PT, R10, R9, 0x2, 0x1f ;  /* 0x08401f00090a7f89 */ /* 0x000e2200000e0000 */
[----:B-1----:R-:W-:-:S04]  /*01d0*/  @!P0 LEA R2, R11, R2, 0x18 ;  /* 0x000000020b028211 */ /* 0x002fc800078ec0ff */
[----:B------:R-:W-:Y:S02]  /*01e0*/  @!P0 LEA.HI R2, R3, R2, RZ, 0x1d ;  /* 0x0000000203028211 */ /* 0x000fe400078fe8ff */
[----:B0-----:R-:W-:-:S05]  /*01f0*/  FMNMX R10, R9, R10, PT ;  /* 0x0000000a090a7209 */ /* 0x001fca0003800000 */
[----:B------:R-:W0:Y:S02]  /*0200*/  SHFL.DOWN PT, R5, R10, 0x1, 0x1f ;  /* 0x08201f000a057f89 */ /* 0x000e2400000e0000 */
[----:B0-----:R-:W-:-:S05]  /*0210*/  FMNMX R5, R10, R5, PT ;  /* 0x000000050a057209 */ /* 0x001fca0003800000 */
[----:B------:R0:W-:Y:S01]  /*0220*/  @!P0 STS [R2], R5 ;  /* 0x0000000502008388 */ /* 0x0001e20000000800 */
[----:B------:R-:W-:Y:S01]  /*0230*/  BAR.SYNC.DEFER_BLOCKING 0x0 ;  /* 0x0000000000007b1d */ /* 0x000fe20000010000 */
[----:B------:R-:W-:-:S05]  /*0240*/  ISETP.GT.U32.AND P0, PT, R3, 0x1f, PT ;  /* 0x0000001f0300780c */ /* 0x000fca0003f04070 */
[----:B------:R0:W1:Y:S08]  /*0250*/  @!P1 LDS R4, [R6] ;  /* 0x0000000006049984 */ /* 0x0000700000000800 */
[----:B0-----:R-:W-:Y:S05]  /*0260*/  @P0 EXIT ;  /* 0x000000000000094d */ /* 0x001fea0003800000 */
[----:B-1----:R-:W0:Y:S01]  /*0270*/  SHFL.DOWN PT, R5, R4, 0x10, 0x1f ;  /* 0x0a001f0004057f89 */ /* 0x002e2200000e0000 */
[----:B------:R-:W-:Y:S02]  /*0280*/  ISETP.NE.AND P0, PT, R3, RZ, PT ;  /* 0x000000ff0300720c */ /* 0x000fe40003f05270 */
[----:B0-----:R-:W-:-:S05]  /*0290*/  FMNMX R5, R5, R4, PT ;  /* 0x0000000405057209 */ /* 0x001fca0003800000 */
[----:B------:R-:W0:Y:S02]  /*02a0*/  SHFL.DOWN PT, R2, R5, 0x8, 0x1f ;  /* 0x09001f0005027f89 */ /* 0x000e2400000e0000 */
[----:B0-----:R-:W-:-:S05]  /*02b0*/  FMNMX R2, R5, R2, PT ;  /* 0x0000000205027209 */ /* 0x001fca0003800000 */
[----:B------:R-:W0:Y:S02]  /*02c0*/  SHFL.DOWN PT, R7, R2, 0x4, 0x1f ;  /* 0x08801f0002077f89 */ /* 0x000e2400000e0000 */
[----:B0-----:R-:W-:-:S05]  /*02d0*/  FMNMX R7, R2, R7, PT ;  /* 0x0000000702077209 */ /* 0x001fca0003800000 */
[----:B------:R-:W0:Y:S02]  /*02e0*/  SHFL.DOWN PT, R6, R7, 0x2, 0x1f ;  /* 0x08401f0007067f89 */ /* 0x000e2400000e0000 */
[----:B0-----:R-:W-:-:S05]  /*02f0*/  FMNMX R6, R7, R6, PT ;  /* 0x0000000607067209 */ /* 0x001fca0003800000 */
[----:B------:R0:W1:Y:S01]  /*0300*/  SHFL.DOWN PT, R9, R6, 0x1, 0x1f ;  /* 0x08201f0006097f89 */ /* 0x00006200000e0000 */
[----:B------:R-:W-:Y:S05]  /*0310*/  @P0 EXIT ;  /* 0x000000000000094d */ /* 0x000fea0003800000 */
[----:B------:R-:W2:Y:S01]  /*0320*/  LDC.64 R2, c[0x0][0x388] ;  /* 0x0000e200ff027b82 */ /* 0x000ea20000000a00 */
[----:B-1----:R-:W-:Y:S01]  /*0330*/  FMNMX R9, R6, R9, PT ;  /* 0x0000000906097209 */ /* 0x002fe20003800000 */
[----:B--2---:R-:W-:-:S05]  /*0340*/  IMAD.WIDE.U32 R2, R0, 0x4, R2 ;  /* 0x0000000400027825 */ /* 0x004fca00078e0002 */
[----:B------:R-:W-:Y:S01]  /*0350*/  STG.E desc[UR6][R2.64], R9 ;  /* 0x0000000902007986 */ /* 0x000fe2000c101906 */
[----:B------:R-:W-:Y:S05]  /*0360*/  EXIT ;  /* 0x000000000000794d */ /* 0x000fea0003800000 */
.L_x_0:
[----:B------:R-:W-:-:S00]  /*0370*/  BRA `(.L_x_0) ;  /* 0xfffffffc00fc7947 */ /* 0x000fc0000383ffff */
[----:B------:R-:W-:-:S00]  /*0380*/  NOP ;  /* 0x0000000000007918 */ /* 0x000fc00000000000 */
[----:B------:R-:W-:-:S00]  /*0390*/  NOP ;  /* 0x0000000000007918 */ /* 0x000fc00000000000 */
[----:B------:R-:W-:-:S00]  /*03a0*/  NOP ;  /* 0x0000000000007918 */ /* 0x000fc00000000000 */
[----:B------:R-:W-:-:S00]  /*03b0*/  NOP ;  /* 0x0000000000007918 */ /* 0x000fc00000000000 */
[----:B------:R-:W-:-:S00]  /*03c0*/  NOP ;  /* 0x0000000000007918 */ /* 0x000fc00000000000 */
[----:B------:R-:W-:-:S00]  /*03d0*/  NOP ;  /* 0x0000000000007918 */ /* 0x000fc00000000000 */
[----:B------:R-:W-:-:S00]  /*03e0*/  NOP ;  /* 0x0000000000007918 */ /* 0x000fc00000000000 */
[----:B------:R-:W-:-:S00]  /*03f0*/  NOP ;  /* 0x0000000000007918 */ /* 0x000fc00000000000 */
.L_x_1:


//--------------------- .nv.shared._Z15reduce_min_warpPKfPfi --------------------------
	.section	.nv.shared._Z15reduce_min_warpPKfPfi,"aw",@nobits
	.sectionflags	@""
	.align	4
.nv.shared._Z15reduce_min_warpPKfPfi:
	.zero		1152


//--------------------- .nv.shared.reserved.0     --------------------------
	.section	.nv.shared.reserved.0,"aw",@nobits
	.weak		__nv_reservedSMEM_offset_0_alias
	.size		__nv_reservedSMEM_offset_0_alias, 0, 64
	.other		__nv_reservedSMEM_offset_0_alias,@"STO_CUDA_RESERVED_SHARED STV_DEFAULT"
__nv_reservedSMEM_offset_0_alias:
	.zero		0
	.zero		64


//--------------------- .nv.constant0._Z15reduce_min_warpPKfPfi --------------------------
	.section	.nv.constant0._Z15reduce_min_warpPKfPfi,"a",@progbits
	.sectionflags	@""
	.align	4
.nv.constant0._Z15reduce_min_warpPKfPfi:
	.zero		916


//--------------------- SYMBOLS --------------------------

	.type		.nv.reservedSmem.offset0,@object
	.size		.nv.reservedSmem.offset0,0x4
	.type		.nv.reservedSmem.cap,@object
	.size		.nv.reservedSmem.cap,0x4
